	.headerflags	@"EF_CUDA_TEXMODE_UNIFIED EF_CUDA_64BIT_ADDRESS EF_CUDA_ACCELERATORS EF_CUDA_SM90 EF_CUDA_VIRTUAL_SM(EF_CUDA_SM90)"
	.elftype	@"ET_EXEC"


//--------------------- .nv.info                  --------------------------
	.section	.nv.info,"",@"SHT_CUDA_INFO"
	.align	4


	//----- nvinfo : EIATTR_REGCOUNT
	.align		4
        /*0000*/ 	.byte	0x04, 0x2f
        /*0002*/ 	.short	(.L_1 - .L_0)
	.align		4
.L_0:
        /*0004*/ 	.word	index@(triton_poi_fused_cat_2)
        /*0008*/ 	.word	0x00000010


	//----- nvinfo : EIATTR_MIN_STACK_SIZE
	.align		4
.L_1:
        /*000c*/ 	.byte	0x04, 0x12
        /*000e*/ 	.short	(.L_3 - .L_2)
	.align		4
.L_2:
        /*0010*/ 	.word	index@(triton_poi_fused_cat_2)
        /*0014*/ 	.word	0x00000000


	//----- nvinfo : EIATTR_FRAME_SIZE
	.align		4
.L_3:
        /*0018*/ 	.byte	0x04, 0x11
        /*001a*/ 	.short	(.L_5 - .L_4)
	.align		4
.L_4:
        /*001c*/ 	.word	index@(triton_poi_fused_cat_2)
        /*0020*/ 	.word	0x00000000


	//----- nvinfo : EIATTR_MIN_STACK_SIZE
	.align		4
.L_5:
        /*0024*/ 	.byte	0x04, 0x12
        /*0026*/ 	.short	(.L_7 - .L_6)
	.align		4
.L_6:
        /*0028*/ 	.word	index@(triton_poi_fused_cat_2)
        /*002c*/ 	.word	0x00000000
.L_7:


//--------------------- .nv.info.triton_poi_fused_cat_2 --------------------------
	.section	.nv.info.triton_poi_fused_cat_2,"",@"SHT_CUDA_INFO"
	.sectionflags	@""
	.align	4


	//----- nvinfo : EIATTR_CUDA_API_VERSION
	.align		4
        /*0000*/ 	.byte	0x04, 0x37
        /*0002*/ 	.short	(.L_9 - .L_8)
.L_8:
        /*0004*/ 	.word	0x0000007c


	//----- nvinfo : EIATTR_KPARAM_INFO
	.align		4
.L_9:
        /*0008*/ 	.byte	0x04, 0x17
        /*000a*/ 	.short	(.L_11 - .L_10)
.L_10:
        /*000c*/ 	.word	0x00000000
        /*0010*/ 	.short	0x0004
        /*0012*/ 	.short	0x0020
        /*0014*/ 	.byte	0x00, 0xf0, 0x11, 0x00


	//----- nvinfo : EIATTR_KPARAM_INFO
	.align		4
.L_11:
        /*0018*/ 	.byte	0x04, 0x17
        /*001a*/ 	.short	(.L_13 - .L_12)
.L_12:
        /*001c*/ 	.word	0x00000000
        /*0020*/ 	.short	0x0003
        /*0022*/ 	.short	0x0018
        /*0024*/ 	.byte	0x00, 0xf4, 0x21, 0x00


	//----- nvinfo : EIATTR_KPARAM_INFO
	.align		4
.L_13:
        /*0028*/ 	.byte	0x04, 0x17
        /*002a*/ 	.short	(.L_15 - .L_14)
.L_14:
        /*002c*/ 	.word	0x00000000
        /*0030*/ 	.short	0x0002
        /*0032*/ 	.short	0x0010
        /*0034*/ 	.byte	0x00, 0xf4, 0x21, 0x00


	//----- nvinfo : EIATTR_KPARAM_INFO
	.align		4
.L_15:
        /*0038*/ 	.byte	0x04, 0x17
        /*003a*/ 	.short	(.L_17 - .L_16)
.L_16:
        /*003c*/ 	.word	0x00000000
        /*0040*/ 	.short	0x0001
        /*0042*/ 	.short	0x0008
        /*0044*/ 	.byte	0x00, 0xf4, 0x21, 0x00


	//----- nvinfo : EIATTR_KPARAM_INFO
	.align		4
.L_17:
        /*0048*/ 	.byte	0x04, 0x17
        /*004a*/ 	.short	(.L_19 - .L_18)
.L_18:
        /*004c*/ 	.word	0x00000000
        /*0050*/ 	.short	0x0000
        /*0052*/ 	.short	0x0000
        /*0054*/ 	.byte	0x00, 0xf4, 0x21, 0x00


	//----- nvinfo : EIATTR_SPARSE_MMA_MASK
	.align		4
.L_19:
        /*0058*/ 	.byte	0x03, 0x50
        /*005a*/ 	.short	0x0000


	//----- nvinfo : EIATTR_MAXREG_COUNT
	.align		4
        /*005c*/ 	.byte	0x03, 0x1b
        /*005e*/ 	.short	0x00ff


	//----- nvinfo : EIATTR_EXIT_INSTR_OFFSETS
	.align		4
        /*0060*/ 	.byte	0x04, 0x1c
        /*0062*/ 	.short	(.L_21 - .L_20)


	//   ....[0]....
.L_20:
        /*0064*/ 	.word	0x00000340


	//   ....[1]....
        /*0068*/ 	.word	0x00000360


	//----- nvinfo : EIATTR_REQNTID
	.align		4
.L_21:
        /*006c*/ 	.byte	0x04, 0x10
        /*006e*/ 	.short	(.L_23 - .L_22)
.L_22:
        /*0070*/ 	.word	0x00000080
        /*0074*/ 	.word	0x00000001
        /*0078*/ 	.word	0x00000001


	//----- nvinfo : EIATTR_CBANK_PARAM_SIZE
	.align		4
.L_23:
        /*007c*/ 	.byte	0x03, 0x19
        /*007e*/ 	.short	0x0024


	//----- nvinfo : EIATTR_PARAM_CBANK
	.align		4
        /*0080*/ 	.byte	0x04, 0x0a
        /*0082*/ 	.short	(.L_25 - .L_24)
	.align		4
.L_24:
        /*0084*/ 	.word	index@(.nv.constant0.triton_poi_fused_cat_2)
        /*0088*/ 	.short	0x0210
        /*008a*/ 	.short	0x0024


	//----- nvinfo : EIATTR_SW_WAR
	.align		4
.L_25:
        /*008c*/ 	.byte	0x04, 0x36
        /*008e*/ 	.short	(.L_27 - .L_26)
.L_26:
        /*0090*/ 	.word	0x00000008
.L_27:


//--------------------- .nv.callgraph             --------------------------
	.section	.nv.callgraph,"",@"SHT_CUDA_CALLGRAPH"
	.align	4
	.sectionentsize	8
	.align		4
        /*0000*/ 	.word	0x00000000
	.align		4
        /*0004*/ 	.word	0xffffffff
	.align		4
        /*0008*/ 	.word	0x00000000
	.align		4
        /*000c*/ 	.word	0xfffffffe
	.align		4
        /*0010*/ 	.word	0x00000000
	.align		4
        /*0014*/ 	.word	0xfffffffd
	.align		4
        /*0018*/ 	.word	0x00000000
	.align		4
        /*001c*/ 	.word	0xfffffffc


//--------------------- .text.triton_poi_fused_cat_2 --------------------------
	.section	.text.triton_poi_fused_cat_2,"ax",@progbits
	.align	128
        .global         triton_poi_fused_cat_2
        .type           triton_poi_fused_cat_2,@function
        .size           triton_poi_fused_cat_2,(.L_x_1 - triton_poi_fused_cat_2)
        .other          triton_poi_fused_cat_2,@"STO_CUDA_ENTRY STV_DEFAULT"
triton_poi_fused_cat_2:
.text.triton_poi_fused_cat_2:
[----:B------:R-:W0:Y:S02]  /*0000*/  LDC R1, c[0x0][0x28] ;  /* 0x00000a00ff017b82 */ /* 0x000e240000000800 */
[----:B------:R-:W1:Y:S01]  /*0010*/  S2R R0, SR_TID.X ;  /* 0x0000000000007919 */ /* 0x000e620000002100 */
[----:B------:R-:W2:Y:S01]  /*0020*/  LDC.64 R4, c[0x0][0x210] ;  /* 0x00008400ff047b82 */ /* 0x000ea20000000a00 */
[----:B------:R-:W-:Y:S01]  /*0030*/  ULDC.64 UR4, c[0x0][0x208] ;  /* 0x0000820000047ab9 */ /* 0x000fe20000000a00 */
[----:B------:R-:W-:Y:S01]  /*0040*/  ULDC.64 UR6, c[0x0][0x220] ;  /* 0x0000880000067ab9 */ /* 0x000fe20000000a00 */
[----:B------:R-:W3:Y:S01]  /*0050*/  S2R R3, SR_CTAID.X ;  /* 0x0000000000037919 */ /* 0x000ee20000002500 */
[----:B-1----:R-:W-:-:S05]  /*0060*/  LOP3.LUT R0, R0, 0x7f, RZ, 0xc0, !PT ;  /* 0x0000007f00007812 */ /* 0x002fca00078ec0ff */
[----:B---3--:R-:W-:-:S04]  /*0070*/  IMAD R0, R3, 0x80, R0 ;  /* 0x0000008003007824 */ /* 0x008fc800078e0200 */
[----:B------:R-:W-:Y:S01]  /*0080*/  IMAD.HI R9, R0, 0x7e07e07f, RZ ;  /* 0x7e07e07f00097827 */ /* 0x000fe200078e02ff */
[----:B------:R-:W-:-:S04]  /*0090*/  SHF.R.S32.HI R3, RZ, 0x1f, R0 ;  /* 0x0000001fff037819 */ /* 0x000fc80000011400 */
[----:B------:R-:W-:Y:S02]  /*00a0*/  LEA.HI R6, R3, R0, RZ, 0x4 ;  /* 0x0000000003067211 */ /* 0x000fe400078f20ff */
[----:B------:R-:W-:Y:S02]  /*00b0*/  SHF.R.U32.HI R10, RZ, 0x1f, R9 ;  /* 0x0000001fff0a7819 */ /* 0x000fe40000011609 */
[----:B------:R-:W-:Y:S02]  /*00c0*/  SHF.R.S32.HI R7, RZ, 0x4, R6 ;  /* 0x00000004ff077819 */ /* 0x000fe40000011406 */
[----:B------:R-:W-:Y:S01]  /*00d0*/  LEA.HI.SX32 R11, R9, R10, 0x15 ;  /* 0x0000000a090b7211 */ /* 0x000fe200078faaff */
[----:B------:R-:W-:Y:S02]  /*00e0*/  IMAD.MOV.U32 R10, RZ, RZ, RZ ;  /* 0x000000ffff0a7224 */ /* 0x000fe400078e00ff */
[----:B------:R-:W-:-:S05]  /*00f0*/  IMAD.HI R2, R7, 0x7e07e07f, RZ ;  /* 0x7e07e07f07027827 */ /* 0x000fca00078e02ff */
[----:B------:R-:W-:-:S04]  /*0100*/  SHF.R.U32.HI R3, RZ, 0x1f, R2 ;  /* 0x0000001fff037819 */ /* 0x000fc80000011602 */
[----:B------:R-:W-:Y:S02]  /*0110*/  LEA.HI.SX32 R8, R2, R3, 0x19 ;  /* 0x0000000302087211 */ /* 0x000fe400078fcaff */
[----:B------:R-:W1:Y:S03]  /*0120*/  LDC.64 R2, c[0x0][0x218] ;  /* 0x00008600ff027b82 */ /* 0x000e660000000a00 */
[----:B------:R-:W-:Y:S02]  /*0130*/  IMAD R7, R8, -0x104, R7 ;  /* 0xfffffefc08077824 */ /* 0x000fe400078e0207 */
[----:B------:R-:W-:-:S03]  /*0140*/  IMAD R8, R11, -0x1040, R0 ;  /* 0xffffefc00b087824 */ /* 0x000fc600078e0200 */
[----:B------:R-:W-:Y:S01]  /*0150*/  ISETP.GE.AND P1, PT, R7, 0x80, PT ;  /* 0x000000800700780c */ /* 0x000fe20003f26270 */
[----:B------:R-:W-:Y:S02]  /*0160*/  IMAD R9, R11, 0x800, R8 ;  /* 0x000008000b097824 */ /* 0x000fe400078e0208 */
[----:B------:R-:W-:Y:S01]  /*0170*/  IMAD.MOV.U32 R8, RZ, RZ, RZ ;  /* 0x000000ffff087224 */ /* 0x000fe200078e00ff */
[----:B------:R-:W-:Y:S01]  /*0180*/  ISETP.LT.AND P3, PT, R0, 0x4100, !P1 ;  /* 0x000041000000780c */ /* 0x000fe20004f61270 */
[----:B--2---:R-:W-:Y:S01]  /*0190*/  IMAD.WIDE R4, R9, 0x4, R4 ;  /* 0x0000000409047825 */ /* 0x004fe200078e0204 */
[----:B------:R-:W-:-:S03]  /*01a0*/  LOP3.LUT R9, R6, 0xfffffff0, RZ, 0xc0, !PT ;  /* 0xfffffff006097812 */ /* 0x000fc600078ec0ff */
[----:B------:R-:W-:Y:S02]  /*01b0*/  IMAD R11, R11, 0x840, RZ ;  /* 0x000008400b0b7824 */ /* 0x000fe400078e02ff */
[C---:B------:R-:W-:Y:S02]  /*01c0*/  IMAD.IADD R9, R0.reuse, 0x1, -R9 ;  /* 0x0000000100097824 */ /* 0x040fe400078e0a09 */
[C---:B------:R-:W-:Y:S02]  /*01d0*/  IMAD.SHL.U32 R6, R7.reuse, 0x10, RZ ;  /* 0x0000001007067824 */ /* 0x040fe400078e00ff */
[----:B-1----:R-:W-:Y:S02]  /*01e0*/  IMAD.WIDE R2, R7, 0x4, R2 ;  /* 0x0000000407027825 */ /* 0x002fe400078e0202 */
[----:B------:R-:W2:Y:S01]  /*01f0*/  @P3 LDG.E R8, desc[UR4][R4.64] ;  /* 0x0000000404083981 */ /* 0x000ea2000c1e1900 */
[--C-:B------:R-:W-:Y:S02]  /*0200*/  SHF.R.S32.HI R13, RZ, 0x1f, R11.reuse ;  /* 0x0000001fff0d7819 */ /* 0x100fe4000001140b */
[----:B------:R-:W-:Y:S01]  /*0210*/  ISETP.GE.AND P0, PT, R0, 0x4100, PT ;  /* 0x000041000000780c */ /* 0x000fe20003f06270 */
[----:B------:R1:W3:Y:S01]  /*0220*/  @P3 LDG.E.EL R10, desc[UR4][R2.64] ;  /* 0x00000004020a3981 */ /* 0x0002e2000c2e1900 */
[----:B------:R-:W-:-:S02]  /*0230*/  IADD3 R11, P4, P5, R6, R9, R11 ;  /* 0x00000009060b7210 */ /* 0x000fc40007d9e00b */
[----:B------:R-:W-:Y:S02]  /*0240*/  SHF.R.S32.HI R9, RZ, 0x1f, R9 ;  /* 0x0000001fff097819 */ /* 0x000fe40000011409 */
[----:B------:R-:W-:Y:S02]  /*0250*/  SHF.R.S32.HI R6, RZ, 0x1f, R6 ;  /* 0x0000001fff067819 */ /* 0x000fe40000011406 */
[----:B------:R-:W-:Y:S02]  /*0260*/  ISETP.GT.AND P2, PT, R7, 0x7f, !P0 ;  /* 0x0000007f0700780c */ /* 0x000fe40004744270 */
[----:B------:R-:W-:Y:S01]  /*0270*/  IADD3.X R6, R6, R9, R13, P4, P5 ;  /* 0x0000000906067210 */ /* 0x000fe200027ea40d */
[----:B-1----:R-:W1:Y:S01]  /*0280*/  LDC.64 R2, c[0x0][0x228] ;  /* 0x00008a00ff027b82 */ /* 0x002e620000000a00 */
[----:B------:R-:W-:-:S04]  /*0290*/  LEA R4, P4, R11, UR6, 0x2 ;  /* 0x000000060b047c11 */ /* 0x000fc8000f8810ff */
[----:B------:R-:W-:Y:S01]  /*02a0*/  LEA.HI.X R5, R11, UR7, R6, 0x2, P4 ;  /* 0x000000070b057c11 */ /* 0x000fe2000a0f1406 */
[----:B------:R-:W-:-:S06]  /*02b0*/  IMAD.MOV.U32 R6, RZ, RZ, RZ ;  /* 0x000000ffff067224 */ /* 0x000fcc00078e00ff */
[----:B------:R-:W4:Y:S01]  /*02c0*/  @P2 LDG.E R6, desc[UR4][R4.64+-0x2000] ;  /* 0xffe0000404062981 */ /* 0x000f22000c1e1900 */
[----:B-1----:R-:W-:Y:S01]  /*02d0*/  IMAD.WIDE R2, R0, 0x4, R2 ;  /* 0x0000000400027825 */ /* 0x002fe200078e0202 */
[----:B--2---:R-:W-:Y:S02]  /*02e0*/  SEL R7, R8, RZ, P3 ;  /* 0x000000ff08077207 */ /* 0x004fe40001800000 */
[----:B---3--:R-:W-:-:S04]  /*02f0*/  SEL R10, R10, RZ, P3 ;  /* 0x000000ff0a0a7207 */ /* 0x008fc80001800000 */
[C---:B------:R-:W-:Y:S01]  /*0300*/  FSETP.GT.AND P3, PT, R7.reuse, -R10, PT ;  /* 0x8000000a0700720b */ /* 0x040fe20003f64000 */
[----:B------:R-:W-:-:S12]  /*0310*/  FADD R7, R7, R10 ;  /* 0x0000000a07077221 */ /* 0x000fd80000000000 */
[----:B------:R-:W-:Y:S01]  /*0320*/  @!P3 FMUL R7, R7, 0.10000000149011611938 ;  /* 0x3dcccccd0707b820 */ /* 0x000fe20000400000 */
[----:B----4-:R-:W-:Y:S01]  /*0330*/  @P1 SEL R7, R6, RZ, P2 ;  /* 0x000000ff06071207 */ /* 0x010fe20001000000 */
[----:B------:R-:W-:Y:S06]  /*0340*/  @P0 EXIT ;  /* 0x000000000000094d */ /* 0x000fec0003800000 */
[----:B------:R-:W-:Y:S01]  /*0350*/  STG.E desc[UR4][R2.64], R7 ;  /* 0x0000000702007986 */ /* 0x000fe2000c101904 */
[----:B------:R-:W-:Y:S05]  /*0360*/  EXIT ;  /* 0x000000000000794d */ /* 0x000fea0003800000 */
.L_x_0:
[----:B------:R-:W-:-:S00]  /*0370*/  BRA `(.L_x_0) ;  /* 0xfffffffc00fc7947 */ /* 0x000fc0000383ffff */
[----:B------:R-:W-:-:S00]  /*0380*/  NOP ;  /* 0x0000000000007918 */ /* 0x000fc00000000000 */
[----:B------:R-:W-:-:S00]  /*0390*/  NOP ;  /* 0x0000000000007918 */ /* 0x000fc00000000000 */
[----:B------:R-:W-:-:S00]  /*03a0*/  NOP ;  /* 0x0000000000007918 */ /* 0x000fc00000000000 */
[----:B------:R-:W-:-:S00]  /*03b0*/  NOP ;  /* 0x0000000000007918 */ /* 0x000fc00000000000 */
[----:B------:R-:W-:-:S00]  /*03c0*/  NOP ;  /* 0x0000000000007918 */ /* 0x000fc00000000000 */
[----:B------:R-:W-:-:S00]  /*03d0*/  NOP ;  /* 0x0000000000007918 */ /* 0x000fc00000000000 */
[----:B------:R-:W-:-:S00]  /*03e0*/  NOP ;  /* 0x0000000000007918 */ /* 0x000fc00000000000 */
[----:B------:R-:W-:-:S00]  /*03f0*/  NOP ;  /* 0x0000000000007918 */ /* 0x000fc00000000000 */
.L_x_1:


//--------------------- .nv.constant0.triton_poi_fused_cat_2 --------------------------
	.section	.nv.constant0.triton_poi_fused_cat_2,"a",@progbits
	.sectionflags	@""
	.align	4
.nv.constant0.triton_poi_fused_cat_2:
	.zero		564
